	.headerflags	@"EF_CUDA_TEXMODE_UNIFIED EF_CUDA_64BIT_ADDRESS EF_CUDA_ACCELERATORS EF_CUDA_SM90 EF_CUDA_VIRTUAL_SM(EF_CUDA_SM90)"
	.elftype	@"ET_EXEC"


//--------------------- .nv.info                  --------------------------
	.section	.nv.info,"",@"SHT_CUDA_INFO"
	.align	4


	//----- nvinfo : EIATTR_REGCOUNT
	.align		4
        /*0000*/ 	.byte	0x04, 0x2f
        /*0002*/ 	.short	(.L_3 - .L_2)
	.align		4
.L_2:
        /*0004*/ 	.word	index@(triton_poi_fused__native_batch_norm_legit_no_training_convolution_relu_threshold_backward_31)
        /*0008*/ 	.word	0x00000014


	//----- nvinfo : EIATTR_MIN_STACK_SIZE
	.align		4
.L_3:
        /*000c*/ 	.byte	0x04, 0x12
        /*000e*/ 	.short	(.L_5 - .L_4)
	.align		4
.L_4:
        /*0010*/ 	.word	index@(triton_poi_fused__native_batch_norm_legit_no_training_convolution_relu_threshold_backward_31)
        /*0014*/ 	.word	0x00000000


	//----- nvinfo : EIATTR_FRAME_SIZE
	.align		4
.L_5:
        /*0018*/ 	.byte	0x04, 0x11
        /*001a*/ 	.short	(.L_7 - .L_6)
	.align		4
.L_6:
        /*001c*/ 	.word	index@(triton_poi_fused__native_batch_norm_legit_no_training_convolution_relu_threshold_backward_31)
        /*0020*/ 	.word	0x00000000


	//----- nvinfo : EIATTR_MIN_STACK_SIZE
	.align		4
.L_7:
        /*0024*/ 	.byte	0x04, 0x12
        /*0026*/ 	.short	(.L_9 - .L_8)
	.align		4
.L_8:
        /*0028*/ 	.word	index@(triton_poi_fused__native_batch_norm_legit_no_training_convolution_relu_threshold_backward_31)
        /*002c*/ 	.word	0x00000000
.L_9:


//--------------------- .nv.info.triton_poi_fused__native_batch_norm_legit_no_training_convolution_relu_threshold_backward_31 --------------------------
	.section	.nv.info.triton_poi_fused__native_batch_norm_legit_no_training_convolution_relu_threshold_backward_31,"",@"SHT_CUDA_INFO"
	.sectionflags	@""
	.align	4


	//----- nvinfo : EIATTR_CUDA_API_VERSION
	.align		4
        /*0000*/ 	.byte	0x04, 0x37
        /*0002*/ 	.short	(.L_11 - .L_10)
.L_10:
        /*0004*/ 	.word	0x0000007c


	//----- nvinfo : EIATTR_KPARAM_INFO
	.align		4
.L_11:
        /*0008*/ 	.byte	0x04, 0x17
        /*000a*/ 	.short	(.L_13 - .L_12)
.L_12:
        /*000c*/ 	.word	0x00000000
        /*0010*/ 	.short	0x0008
        /*0012*/ 	.short	0x0040
        /*0014*/ 	.byte	0x00, 0xf0, 0x11, 0x00


	//----- nvinfo : EIATTR_KPARAM_INFO
	.align		4
.L_13:
        /*0018*/ 	.byte	0x04, 0x17
        /*001a*/ 	.short	(.L_15 - .L_14)
.L_14:
        /*001c*/ 	.word	0x00000000
        /*0020*/ 	.short	0x0007
        /*0022*/ 	.short	0x0038
        /*0024*/ 	.byte	0x00, 0xf4, 0x21, 0x00


	//----- nvinfo : EIATTR_KPARAM_INFO
	.align		4
.L_15:
        /*0028*/ 	.byte	0x04, 0x17
        /*002a*/ 	.short	(.L_17 - .L_16)
.L_16:
        /*002c*/ 	.word	0x00000000
        /*0030*/ 	.short	0x0006
        /*0032*/ 	.short	0x0030
        /*0034*/ 	.byte	0x00, 0xf4, 0x21, 0x00


	//----- nvinfo : EIATTR_KPARAM_INFO
	.align		4
.L_17:
        /*0038*/ 	.byte	0x04, 0x17
        /*003a*/ 	.short	(.L_19 - .L_18)
.L_18:
        /*003c*/ 	.word	0x00000000
        /*0040*/ 	.short	0x0005
        /*0042*/ 	.short	0x0028
        /*0044*/ 	.byte	0x00, 0xf4, 0x21, 0x00


	//----- nvinfo : EIATTR_KPARAM_INFO
	.align		4
.L_19:
        /*0048*/ 	.byte	0x04, 0x17
        /*004a*/ 	.short	(.L_21 - .L_20)
.L_20:
        /*004c*/ 	.word	0x00000000
        /*0050*/ 	.short	0x0004
        /*0052*/ 	.short	0x0020
        /*0054*/ 	.byte	0x00, 0xf4, 0x21, 0x00


	//----- nvinfo : EIATTR_KPARAM_INFO
	.align		4
.L_21:
        /*0058*/ 	.byte	0x04, 0x17
        /*005a*/ 	.short	(.L_23 - .L_22)
.L_22:
        /*005c*/ 	.word	0x00000000
        /*0060*/ 	.short	0x0003
        /*0062*/ 	.short	0x0018
        /*0064*/ 	.byte	0x00, 0xf4, 0x21, 0x00


	//----- nvinfo : EIATTR_KPARAM_INFO
	.align		4
.L_23:
        /*0068*/ 	.byte	0x04, 0x17
        /*006a*/ 	.short	(.L_25 - .L_24)
.L_24:
        /*006c*/ 	.word	0x00000000
        /*0070*/ 	.short	0x0002
        /*0072*/ 	.short	0x0010
        /*0074*/ 	.byte	0x00, 0xf4, 0x21, 0x00


	//----- nvinfo : EIATTR_KPARAM_INFO
	.align		4
.L_25:
        /*0078*/ 	.byte	0x04, 0x17
        /*007a*/ 	.short	(.L_27 - .L_26)
.L_26:
        /*007c*/ 	.word	0x00000000
        /*0080*/ 	.short	0x0001
        /*0082*/ 	.short	0x0008
        /*0084*/ 	.byte	0x00, 0xf4, 0x21, 0x00


	//----- nvinfo : EIATTR_KPARAM_INFO
	.align		4
.L_27:
        /*0088*/ 	.byte	0x04, 0x17
        /*008a*/ 	.short	(.L_29 - .L_28)
.L_28:
        /*008c*/ 	.word	0x00000000
        /*0090*/ 	.short	0x0000
        /*0092*/ 	.short	0x0000
        /*0094*/ 	.byte	0x00, 0xf4, 0x21, 0x00


	//----- nvinfo : EIATTR_SPARSE_MMA_MASK
	.align		4
.L_29:
        /*0098*/ 	.byte	0x03, 0x50
        /*009a*/ 	.short	0x0000


	//----- nvinfo : EIATTR_MAXREG_COUNT
	.align		4
        /*009c*/ 	.byte	0x03, 0x1b
        /*009e*/ 	.short	0x00ff


	//----- nvinfo : EIATTR_EXIT_INSTR_OFFSETS
	.align		4
        /*00a0*/ 	.byte	0x04, 0x1c
        /*00a2*/ 	.short	(.L_31 - .L_30)


	//   ....[0]....
.L_30:
        /*00a4*/ 	.word	0x00000440


	//----- nvinfo : EIATTR_REQNTID
	.align		4
.L_31:
        /*00a8*/ 	.byte	0x04, 0x10
        /*00aa*/ 	.short	(.L_33 - .L_32)
.L_32:
        /*00ac*/ 	.word	0x00000100
        /*00b0*/ 	.word	0x00000001
        /*00b4*/ 	.word	0x00000001


	//----- nvinfo : EIATTR_CBANK_PARAM_SIZE
	.align		4
.L_33:
        /*00b8*/ 	.byte	0x03, 0x19
        /*00ba*/ 	.short	0x0044


	//----- nvinfo : EIATTR_PARAM_CBANK
	.align		4
        /*00bc*/ 	.byte	0x04, 0x0a
        /*00be*/ 	.short	(.L_35 - .L_34)
	.align		4
.L_34:
        /*00c0*/ 	.word	index@(.nv.constant0.triton_poi_fused__native_batch_norm_legit_no_training_convolution_relu_threshold_backward_31)
        /*00c4*/ 	.short	0x0210
        /*00c6*/ 	.short	0x0044


	//----- nvinfo : EIATTR_SW_WAR
	.align		4
.L_35:
        /*00c8*/ 	.byte	0x04, 0x36
        /*00ca*/ 	.short	(.L_37 - .L_36)
.L_36:
        /*00cc*/ 	.word	0x00000008
.L_37:


//--------------------- .nv.callgraph             --------------------------
	.section	.nv.callgraph,"",@"SHT_CUDA_CALLGRAPH"
	.align	4
	.sectionentsize	8
	.align		4
        /*0000*/ 	.word	0x00000000
	.align		4
        /*0004*/ 	.word	0xffffffff
	.align		4
        /*0008*/ 	.word	0x00000000
	.align		4
        /*000c*/ 	.word	0xfffffffe
	.align		4
        /*0010*/ 	.word	0x00000000
	.align		4
        /*0014*/ 	.word	0xfffffffd
	.align		4
        /*0018*/ 	.word	0x00000000
	.align		4
        /*001c*/ 	.word	0xfffffffc


//--------------------- .nv.constant4             --------------------------
	.section	.nv.constant4,"a",@progbits
	.align	8
	.align		8
.nv.constant4:
        /*0000*/ 	.dword	_$_str
	.align		8
        /*0008*/ 	.dword	_$_str_$_2


//--------------------- .text.triton_poi_fused__native_batch_norm_legit_no_training_convolution_relu_threshold_backward_31 --------------------------
	.section	.text.triton_poi_fused__native_batch_norm_legit_no_training_convolution_relu_threshold_backward_31,"ax",@progbits
	.align	128
        .global         triton_poi_fused__native_batch_norm_legit_no_training_convolution_relu_threshold_backward_31
        .type           triton_poi_fused__native_batch_norm_legit_no_training_convolution_relu_threshold_backward_31,@function
        .size           triton_poi_fused__native_batch_norm_legit_no_training_convolution_relu_threshold_backward_31,(.L_x_1 - triton_poi_fused__native_batch_norm_legit_no_training_convolution_relu_threshold_backward_31)
        .other          triton_poi_fused__native_batch_norm_legit_no_training_convolution_relu_threshold_backward_31,@"STO_CUDA_ENTRY STV_DEFAULT"
triton_poi_fused__native_batch_norm_legit_no_training_convolution_relu_threshold_backward_31:
.text.triton_poi_fused__native_batch_norm_legit_no_training_convolution_relu_threshold_backward_31:
[----:B------:R-:W-:Y:S01]  /*0000*/  LDC R1, c[0x0][0x28] ;  /* 0x00000a00ff017b82 */ /* 0x000fe20000000800 */
[----:B------:R-:W1:Y:S07]  /*0010*/  S2R R0, SR_TID.X ;  /* 0x0000000000007919 */ /* 0x000e6e0000002100 */
[----:B------:R-:W2:Y:S01]  /*0020*/  LDC.64 R12, c[0x0][0x228] ;  /* 0x00008a00ff0c7b82 */ /* 0x000ea20000000a00 */
[----:B------:R-:W-:Y:S01]  /*0030*/  ULDC.64 UR4, c[0x0][0x208] ;  /* 0x0000820000047ab9 */ /* 0x000fe20000000a00 */
[----:B------:R-:W-:Y:S01]  /*0040*/  ULDC.64 UR6, c[0x0][0x248] ;  /* 0x0000920000067ab9 */ /* 0x000fe20000000a00 */
[----:B------:R-:W3:Y:S05]  /*0050*/  S2R R5, SR_CTAID.X ;  /* 0x0000000000057919 */ /* 0x000eea0000002500 */
[----:B------:R-:W4:Y:S08]  /*0060*/  LDC.64 R8, c[0x0][0x218] ;  /* 0x00008600ff087b82 */ /* 0x000f300000000a00 */
[----:B------:R-:W5:Y:S08]  /*0070*/  LDC.64 R10, c[0x0][0x220] ;  /* 0x00008800ff0a7b82 */ /* 0x000f700000000a00 */
[----:B------:R-:W4:Y:S01]  /*0080*/  LDC.64 R14, c[0x0][0x230] ;  /* 0x00008c00ff0e7b82 */ /* 0x000f220000000a00 */
[----:B-1----:R-:W-:-:S02]  /*0090*/  SHF.L.U32 R0, R0, 0x1, RZ ;  /* 0x0000000100007819 */ /* 0x002fc400000006ff */
[----:B---3--:R-:W-:Y:S02]  /*00a0*/  SHF.R.S32.HI R3, RZ, 0x16, R5 ;  /* 0x00000016ff037819 */ /* 0x008fe40000011405 */
[----:B------:R-:W-:Y:S02]  /*00b0*/  LOP3.LUT R0, R0, 0x1fe, RZ, 0xc0, !PT ;  /* 0x000001fe00007812 */ /* 0x000fe400078ec0ff */
[----:B------:R-:W-:Y:S02]  /*00c0*/  SGXT R3, R3, 0x1 ;  /* 0x000000010303781a */ /* 0x000fe40000000200 */
[----:B------:R-:W-:Y:S02]  /*00d0*/  LEA R0, R5, R0, 0x9 ;  /* 0x0000000005007211 */ /* 0x000fe400078e48ff */
[----:B------:R-:W1:Y:S02]  /*00e0*/  LDC.64 R4, c[0x0][0x238] ;  /* 0x00008e00ff047b82 */ /* 0x000e640000000a00 */
[----:B------:R-:W-:-:S04]  /*00f0*/  LEA.HI R3, R3, R0, RZ, 0x8 ;  /* 0x0000000003037211 */ /* 0x000fc800078f40ff */
[----:B------:R-:W-:-:S04]  /*0100*/  SHF.R.S32.HI R3, RZ, 0x8, R3 ;  /* 0x00000008ff037819 */ /* 0x000fc80000011403 */
[----:B------:R-:W-:-:S04]  /*0110*/  LEA.HI R2, R3, R3, RZ, 0x8 ;  /* 0x0000000303027211 */ /* 0x000fc800078f40ff */
[----:B------:R-:W-:-:S05]  /*0120*/  LOP3.LUT R2, R2, 0xffffff00, RZ, 0xc0, !PT ;  /* 0xffffff0002027812 */ /* 0x000fca00078ec0ff */
[----:B------:R-:W-:Y:S02]  /*0130*/  IMAD.IADD R17, R3, 0x1, -R2 ;  /* 0x0000000103117824 */ /* 0x000fe400078e0a02 */
[----:B------:R-:W3:Y:S02]  /*0140*/  LDC.64 R2, c[0x0][0x210] ;  /* 0x00008400ff027b82 */ /* 0x000ee40000000a00 */
[----:B--2---:R-:W-:-:S05]  /*0150*/  IMAD.WIDE R12, R17, 0x4, R12 ;  /* 0x00000004110c7825 */ /* 0x004fca00078e020c */
[----:B------:R2:W2:Y:S01]  /*0160*/  LDG.E.EL R16, desc[UR4][R12.64] ;  /* 0x000000040c107981 */ /* 0x0004a2000c2e1900 */
[----:B----4-:R-:W-:-:S04]  /*0170*/  IMAD.WIDE R8, R17, 0x4, R8 ;  /* 0x0000000411087825 */ /* 0x010fc800078e0208 */
[----:B-----5:R-:W-:Y:S02]  /*0180*/  IMAD.WIDE R10, R17, 0x4, R10 ;  /* 0x00000004110a7825 */ /* 0x020fe400078e020a */
[----:B------:R4:W5:Y:S04]  /*0190*/  LDG.E.EL R8, desc[UR4][R8.64] ;  /* 0x0000000408087981 */ /* 0x000968000c2e1900 */
[----:B------:R-:W5:Y:S01]  /*01a0*/  LDG.E.EL R10, desc[UR4][R10.64] ;  /* 0x000000040a0a7981 */ /* 0x000f62000c2e1900 */
[----:B---3--:R-:W-:-:S05]  /*01b0*/  IMAD.WIDE R2, R0, 0x4, R2 ;  /* 0x0000000400027825 */ /* 0x008fca00078e0202 */
[----:B------:R-:W5:Y:S01]  /*01c0*/  LDG.E.64 R6, desc[UR4][R2.64] ;  /* 0x0000000402067981 */ /* 0x000f62000c1e1b00 */
[----:B0-2---:R-:W-:-:S04]  /*01d0*/  IMAD.WIDE R12, R17, 0x4, R14 ;  /* 0x00000004110c7825 */ /* 0x005fc800078e020e */
[----:B-1----:R-:W-:Y:S02]  /*01e0*/  IMAD.WIDE R4, R17, 0x4, R4 ;  /* 0x0000000411047825 */ /* 0x002fe400078e0204 */
[----:B------:R-:W2:Y:S04]  /*01f0*/  LDG.E.EL R12, desc[UR4][R12.64] ;  /* 0x000000040c0c7981 */ /* 0x000ea8000c2e1900 */
[----:B------:R0:W2:Y:S01]  /*0200*/  LDG.E.EL R15, desc[UR4][R4.64] ;  /* 0x00000004040f7981 */ /* 0x0000a2000c2e1900 */
[----:B----4-:R-:W-:Y:S01]  /*0210*/  HFMA2.MMA R9, -RZ, RZ, 1.625, 0 ;  /* 0x3e800000ff097435 */ /* 0x010fe200000001ff */
[----:B------:R-:W-:-:S04]  /*0220*/  FADD R16, R16, 9.9999997473787516356e-06 ;  /* 0x3727c5ac10107421 */ /* 0x000fc80000000000 */
[----:B------:R-:W1:Y:S02]  /*0230*/  MUFU.SQRT R14, R16 ;  /* 0x00000010000e7308 */ /* 0x000e640000002000 */
[C---:B-1----:R-:W-:Y:S02]  /*0240*/  FSETP.GT.AND P0, PT, R14.reuse, 8.50705917302346158658e+37, PT ;  /* 0x7e8000000e00780b */ /* 0x042fe40003f04000 */
[----:B------:R-:W-:-:S11]  /*0250*/  FSETP.GEU.AND P1, PT, R14, 1.175494350822287508e-38, PT ;  /* 0x008000000e00780b */ /* 0x000fd60003f2e000 */
[----:B------:R-:W-:-:S04]  /*0260*/  @P0 FMUL R14, R14, 0.25 ;  /* 0x3e8000000e0e0820 */ /* 0x000fc80000400000 */
[----:B------:R-:W-:-:S06]  /*0270*/  @!P1 FMUL R14, R14, 16777216 ;  /* 0x4b8000000e0e9820 */ /* 0x000fcc0000400000 */
[----:B------:R-:W1:Y:S01]  /*0280*/  MUFU.RCP R14, R14 ;  /* 0x0000000e000e7308 */ /* 0x000e620000001000 */
[----:B------:R-:W-:Y:S01]  /*0290*/  FSEL R9, R9, 1, P0 ;  /* 0x3f80000009097808 */ /* 0x000fe20000000000 */
[--C-:B-----5:R-:W-:Y:S01]  /*02a0*/  FADD R7, R7, R8.reuse ;  /* 0x0000000807077221 */ /* 0x120fe20000000000 */
[----:B------:R-:W-:-:S03]  /*02b0*/  FADD R6, R6, R8 ;  /* 0x0000000806067221 */ /* 0x000fc60000000000 */
[----:B------:R-:W-:Y:S01]  /*02c0*/  @!P1 FMUL R9, R9, 16777216 ;  /* 0x4b80000009099820 */ /* 0x000fe20000400000 */
[C---:B0-----:R-:W-:Y:S01]  /*02d0*/  FADD R4, -R10.reuse, R7 ;  /* 0x000000070a047221 */ /* 0x041fe20000000100 */
[----:B------:R-:W-:Y:S02]  /*02e0*/  FADD R10, -R10, R6 ;  /* 0x000000060a0a7221 */ /* 0x000fe40000000100 */
[----:B-1----:R-:W-:-:S04]  /*02f0*/  FMUL R9, R14, R9 ;  /* 0x000000090e097220 */ /* 0x002fc80000400000 */
[C---:B------:R-:W-:Y:S01]  /*0300*/  FMUL R8, R9.reuse, R4 ;  /* 0x0000000409087220 */ /* 0x040fe20000400000 */
[----:B------:R-:W-:Y:S01]  /*0310*/  FMUL R10, R9, R10 ;  /* 0x0000000a090a7220 */ /* 0x000fe20000400000 */
[----:B------:R-:W0:Y:S02]  /*0320*/  LDC.64 R4, c[0x0][0x240] ;  /* 0x00009000ff047b82 */ /* 0x000e240000000a00 */
[C-C-:B--2---:R-:W-:Y:S01]  /*0330*/  FFMA R8, R12.reuse, R8, R15.reuse ;  /* 0x000000080c087223 */ /* 0x144fe2000000000f */
[----:B------:R-:W-:-:S04]  /*0340*/  FFMA R10, R12, R10, R15 ;  /* 0x0000000a0c0a7223 */ /* 0x000fc8000000000f */
[----:B------:R-:W-:Y:S02]  /*0350*/  FSETP.GEU.AND P0, PT, R8, RZ, PT ;  /* 0x000000ff0800720b */ /* 0x000fe40003f0e000 */
[----:B------:R-:W-:Y:S02]  /*0360*/  FSETP.GEU.AND P1, PT, R10, RZ, PT ;  /* 0x000000ff0a00720b */ /* 0x000fe40003f2e000 */
[----:B------:R-:W-:Y:S02]  /*0370*/  FSEL R11, R8, RZ, P0 ;  /* 0x000000ff080b7208 */ /* 0x000fe40000000000 */
[----:B------:R-:W-:Y:S02]  /*0380*/  FSEL R10, R10, RZ, P1 ;  /* 0x000000ff0a0a7208 */ /* 0x000fe40000800000 */
[----:B------:R-:W-:Y:S02]  /*0390*/  FSETP.GTU.AND P0, PT, R11, RZ, PT ;  /* 0x000000ff0b00720b */ /* 0x000fe40003f0c000 */
[----:B------:R-:W-:-:S02]  /*03a0*/  FSETP.GTU.AND P1, PT, R10, RZ, PT ;  /* 0x000000ff0a00720b */ /* 0x000fc40003f2c000 */
[----:B------:R-:W-:Y:S02]  /*03b0*/  SEL R13, RZ, 0x100, P0 ;  /* 0x00000100ff0d7807 */ /* 0x000fe40000000000 */
[----:B------:R-:W-:Y:S02]  /*03c0*/  SEL R12, RZ, 0x1, P1 ;  /* 0x00000001ff0c7807 */ /* 0x000fe40000800000 */
[----:B------:R-:W-:Y:S01]  /*03d0*/  IADD3 R8, P2, R0, UR6, RZ ;  /* 0x0000000600087c10 */ /* 0x000fe2000ff5e0ff */
[----:B0-----:R-:W-:-:S03]  /*03e0*/  IMAD.WIDE R4, R0, 0x4, R4 ;  /* 0x0000000400047825 */ /* 0x001fc600078e0204 */
[----:B------:R-:W-:Y:S01]  /*03f0*/  LEA.HI.X.SX32 R9, R0, UR7, 0x1, P2 ;  /* 0x0000000700097c11 */ /* 0x000fe200090f0eff */
[----:B------:R-:W-:Y:S01]  /*0400*/  IMAD.IADD R13, R12, 0x1, R13 ;  /* 0x000000010c0d7824 */ /* 0x000fe200078e020d */
[----:B------:R-:W-:Y:S04]  /*0410*/  STG.E.64 desc[UR4][R2.64], R6 ;  /* 0x0000000602007986 */ /* 0x000fe8000c101b04 */
[----:B------:R-:W-:Y:S04]  /*0420*/  STG.E.64 desc[UR4][R4.64], R10 ;  /* 0x0000000a04007986 */ /* 0x000fe8000c101b04 */
[----:B------:R-:W-:Y:S01]  /*0430*/  STG.E.U16 desc[UR4][R8.64], R13 ;  /* 0x0000000d08007986 */ /* 0x000fe2000c101504 */
[----:B------:R-:W-:Y:S05]  /*0440*/  EXIT ;  /* 0x000000000000794d */ /* 0x000fea0003800000 */
.L_x_0:
[----:B------:R-:W-:-:S00]  /*0450*/  BRA `(.L_x_0) ;  /* 0xfffffffc00fc7947 */ /* 0x000fc0000383ffff */
[----:B------:R-:W-:-:S00]  /*0460*/  NOP ;  /* 0x0000000000007918 */ /* 0x000fc00000000000 */
        /* <DEDUP_REMOVED lines=9> */
.L_x_1:


//--------------------- .nv.global.init           --------------------------
	.section	.nv.global.init,"aw",@progbits
.nv.global.init:
	.type		_$_str,@object
	.size		_$_str,(_$_str_$_2 - _$_str)
_$_str:
        /*0000*/ 	.byte	0x5f, 0x5f, 0x43, 0x55, 0x44, 0x41, 0x5f, 0x46, 0x54, 0x5a, 0x00
	.type		_$_str_$_2,@object
	.size		_$_str_$_2,(.L_1 - _$_str_$_2)
_$_str_$_2:
        /*000b*/ 	.byte	0x5f, 0x5f, 0x43, 0x55, 0x44, 0x41, 0x5f, 0x50, 0x52, 0x45, 0x43, 0x5f, 0x53, 0x51, 0x52, 0x54
        /*001b*/ 	.byte	0x00
.L_1:


//--------------------- .nv.constant0.triton_poi_fused__native_batch_norm_legit_no_training_convolution_relu_threshold_backward_31 --------------------------
	.section	.nv.constant0.triton_poi_fused__native_batch_norm_legit_no_training_convolution_relu_threshold_backward_31,"a",@progbits
	.sectionflags	@""
	.align	4
.nv.constant0.triton_poi_fused__native_batch_norm_legit_no_training_convolution_relu_threshold_backward_31:
	.zero		596
